//
// Generated by NVIDIA NVVM Compiler
//
// Compiler Build ID: CL-36424714
// Cuda compilation tools, release 13.0, V13.0.88
// Based on NVVM 20.0.0
//

.version 9.0
.target sm_100
.address_size 64


.entry _Z9clamp_f32PKfPfffi(
	.param .u64 .ptr .align 1 _Z9clamp_f32PKfPfffi_param_0,
	.param .u64 .ptr .align 1 _Z9clamp_f32PKfPfffi_param_1,
	.param .f32 _Z9clamp_f32PKfPfffi_param_2,
	.param .f32 _Z9clamp_f32PKfPfffi_param_3,
	.param .u32 _Z9clamp_f32PKfPfffi_param_4
)
{
	.reg .pred 	%p<4>;
	.reg .b32 	%r<6>;
	.reg .b32 	%f<6>;
	.reg .b64 	%rd<9>;

	ld.param.u64 	%rd1, [_Z9clamp_f32PKfPfffi_param_0];
	ld.param.u64 	%rd2, [_Z9clamp_f32PKfPfffi_param_1];
	ld.param.f32 	%f5, [_Z9clamp_f32PKfPfffi_param_2];
	ld.param.f32 	%f4, [_Z9clamp_f32PKfPfffi_param_3];
	ld.param.u32 	%r2, [_Z9clamp_f32PKfPfffi_param_4];
	mov.u32 	%r3, %ntid.x;
	mov.u32 	%r4, %ctaid.x;
	mov.u32 	%r5, %tid.x;
	mad.lo.s32 	%r1, %r3, %r4, %r5;
	setp.ge.s32 	%p1, %r1, %r2;
	@%p1 bra 	$L__BB0_5;
	cvta.to.global.u64 	%rd3, %rd1;
	mul.wide.s32 	%rd4, %r1, 4;
	add.s64 	%rd5, %rd3, %rd4;
	ld.global.f32 	%f1, [%rd5];
	setp.lt.f32 	%p2, %f1, %f5;
	@%p2 bra 	$L__BB0_4;
	setp.gt.f32 	%p3, %f1, %f4;
	mov.f32 	%f5, %f4;
	@%p3 bra 	$L__BB0_4;
	mov.f32 	%f5, %f1;
$L__BB0_4:
	cvta.to.global.u64 	%rd6, %rd2;
	add.s64 	%rd8, %rd6, %rd4;
	st.global.f32 	[%rd8], %f5;
$L__BB0_5:
	ret;

}


// ===== COMPILED SASS (sm_100) =====

	.target	sm_100

	.elftype	@"ET_EXEC"


//--------------------- .note.nv.tkinfo           --------------------------
	.section	.note.nv.tkinfo,"",@"SHT_NOTE"
	.sectionflags	@"SHF_NOTE_NV_TKINFO"
	.tkinfo
        /*0018*/ 	.word	0x00000002
        /*0030*/ 	.string	""
        /*0030*/ 	.string	"ptxas"
        /*0030*/ 	.string	"Cuda compilation tools, release 13.0, V13.0.88"
        /*0030*/ 	.string	"Build cuda_13.0.r13.0/compiler.36424714_0"
        /*0030*/ 	.string	"-arch sm_100 -m 64 "



//--------------------- .note.nv.cuinfo           --------------------------
	.section	.note.nv.cuinfo,"",@"SHT_NOTE"
	.sectionflags	@"SHF_NOTE_NV_CUINFO"
        /*0018*/ 	.short	0x0002
        /*001a*/ 	.short	0x0064
        /*001c*/ 	.short	0x0082
	.zero		2


//--------------------- .nv.info                  --------------------------
	.section	.nv.info,"",@"SHT_CUDA_INFO"
	.align	4


	//----- nvinfo : EIATTR_REGCOUNT
	.align		4
        /*0000*/ 	.byte	0x04, 0x2f
        /*0002*/ 	.short	(.L_1 - .L_0)
	.align		4
.L_0:
        /*0004*/ 	.word	index@(_Z9clamp_f32PKfPfffi)
        /*0008*/ 	.word	0x0000000a


	//----- nvinfo : EIATTR_FRAME_SIZE
	.align		4
.L_1:
        /*000c*/ 	.byte	0x04, 0x11
        /*000e*/ 	.short	(.L_3 - .L_2)
	.align		4
.L_2:
        /*0010*/ 	.word	index@(_Z9clamp_f32PKfPfffi)
        /*0014*/ 	.word	0x00000000


	//----- nvinfo : EIATTR_MIN_STACK_SIZE
	.align		4
.L_3:
        /*0018*/ 	.byte	0x04, 0x12
        /*001a*/ 	.short	(.L_5 - .L_4)
	.align		4
.L_4:
        /*001c*/ 	.word	index@(_Z9clamp_f32PKfPfffi)
        /*0020*/ 	.word	0x00000000
.L_5:


//--------------------- .nv.compat                --------------------------
	.section	.nv.compat,"",@"SHT_CUDA_COMPAT_INFO"
	.align	4
        /*0000*/ 	.byte	0x02, 0x09, 0x00, 0x00, 0x02, 0x02, 0x01, 0x00, 0x02, 0x05, 0x05, 0x00, 0x03, 0x07, 0x01, 0x01
        /*0010*/ 	.byte	0x02, 0x03, 0x00, 0x00, 0x02, 0x06, 0x01, 0x00, 0x04, 0x0b, 0x08, 0x00, 0x09, 0x00, 0x00, 0x00
        /*0020*/ 	.byte	0x00, 0x00, 0x00, 0x00


//--------------------- .nv.info._Z9clamp_f32PKfPfffi --------------------------
	.section	.nv.info._Z9clamp_f32PKfPfffi,"",@"SHT_CUDA_INFO"
	.sectionflags	@""
	.align	4


	//----- nvinfo : EIATTR_CUDA_API_VERSION
	.align		4
        /*0000*/ 	.byte	0x04, 0x37
        /*0002*/ 	.short	(.L_7 - .L_6)
.L_6:
        /*0004*/ 	.word	0x00000082


	//----- nvinfo : EIATTR_KPARAM_INFO
	.align		4
.L_7:
        /*0008*/ 	.byte	0x04, 0x17
        /*000a*/ 	.short	(.L_9 - .L_8)
.L_8:
        /*000c*/ 	.word	0x00000000
        /*0010*/ 	.short	0x0004
        /*0012*/ 	.short	0x0018
        /*0014*/ 	.byte	0x00, 0xf0, 0x11, 0x00


	//----- nvinfo : EIATTR_KPARAM_INFO
	.align		4
.L_9:
        /*0018*/ 	.byte	0x04, 0x17
        /*001a*/ 	.short	(.L_11 - .L_10)
.L_10:
        /*001c*/ 	.word	0x00000000
        /*0020*/ 	.short	0x0003
        /*0022*/ 	.short	0x0014
        /*0024*/ 	.byte	0x00, 0xf0, 0x11, 0x00


	//----- nvinfo : EIATTR_KPARAM_INFO
	.align		4
.L_11:
        /*0028*/ 	.byte	0x04, 0x17
        /*002a*/ 	.short	(.L_13 - .L_12)
.L_12:
        /*002c*/ 	.word	0x00000000
        /*0030*/ 	.short	0x0002
        /*0032*/ 	.short	0x0010
        /*0034*/ 	.byte	0x00, 0xf0, 0x11, 0x00


	//----- nvinfo : EIATTR_KPARAM_INFO
	.align		4
.L_13:
        /*0038*/ 	.byte	0x04, 0x17
        /*003a*/ 	.short	(.L_15 - .L_14)
.L_14:
        /*003c*/ 	.word	0x00000000
        /*0040*/ 	.short	0x0001
        /*0042*/ 	.short	0x0008
        /*0044*/ 	.byte	0x00, 0xf5, 0x21, 0x00


	//----- nvinfo : EIATTR_KPARAM_INFO
	.align		4
.L_15:
        /*0048*/ 	.byte	0x04, 0x17
        /*004a*/ 	.short	(.L_17 - .L_16)
.L_16:
        /*004c*/ 	.word	0x00000000
        /*0050*/ 	.short	0x0000
        /*0052*/ 	.short	0x0000
        /*0054*/ 	.byte	0x00, 0xf5, 0x21, 0x00


	//----- nvinfo : EIATTR_SPARSE_MMA_MASK
	.align		4
.L_17:
        /*0058*/ 	.byte	0x03, 0x50
        /*005a*/ 	.short	0x0000


	//----- nvinfo : EIATTR_MAXREG_COUNT
	.align		4
        /*005c*/ 	.byte	0x03, 0x1b
        /*005e*/ 	.short	0x00ff


	//----- nvinfo : EIATTR_MERCURY_ISA_VERSION
	.align		4
        /*0060*/ 	.byte	0x03, 0x5f
        /*0062*/ 	.short	0x0101


	//----- nvinfo : EIATTR_VRC_CTA_INIT_COUNT
	.align		4
        /*0064*/ 	.byte	0x02, 0x4a
	.zero		1
	.zero		1


	//----- nvinfo : EIATTR_EXIT_INSTR_OFFSETS
	.align		4
        /*0068*/ 	.byte	0x04, 0x1c
        /*006a*/ 	.short	(.L_19 - .L_18)


	//   ....[0]....
.L_18:
        /*006c*/ 	.word	0x00000070


	//   ....[1]....
        /*0070*/ 	.word	0x000001b0


	//----- nvinfo : EIATTR_CRS_STACK_SIZE
	.align		4
.L_19:
        /*0074*/ 	.byte	0x04, 0x1e
        /*0076*/ 	.short	(.L_21 - .L_20)
.L_20:
        /*0078*/ 	.word	0x00000000


	//----- nvinfo : EIATTR_CBANK_PARAM_SIZE
	.align		4
.L_21:
        /*007c*/ 	.byte	0x03, 0x19
        /*007e*/ 	.short	0x001c


	//----- nvinfo : EIATTR_PARAM_CBANK
	.align		4
        /*0080*/ 	.byte	0x04, 0x0a
        /*0082*/ 	.short	(.L_23 - .L_22)
	.align		4
.L_22:
        /*0084*/ 	.word	index@(.nv.constant0._Z9clamp_f32PKfPfffi)
        /*0088*/ 	.short	0x0380
        /*008a*/ 	.short	0x001c


	//----- nvinfo : EIATTR_SW_WAR
	.align		4
.L_23:
        /*008c*/ 	.byte	0x04, 0x36
        /*008e*/ 	.short	(.L_25 - .L_24)
.L_24:
        /*0090*/ 	.word	0x00000008
.L_25:


//--------------------- .nv.callgraph             --------------------------
	.section	.nv.callgraph,"",@"SHT_CUDA_CALLGRAPH"
	.align	4
	.sectionentsize	8
	.align		4
        /*0000*/ 	.word	0x00000000
	.align		4
        /*0004*/ 	.word	0xffffffff
	.align		4
        /*0008*/ 	.word	0x00000000
	.align		4
        /*000c*/ 	.word	0xfffffffe
	.align		4
        /*0010*/ 	.word	0x00000000
	.align		4
        /*0014*/ 	.word	0xfffffffd
	.align		4
        /*0018*/ 	.word	0x00000000
	.align		4
        /*001c*/ 	.word	0xfffffffc


//--------------------- .text._Z9clamp_f32PKfPfffi --------------------------
	.section	.text._Z9clamp_f32PKfPfffi,"ax",@progbits
	.align	128
.text._Z9clamp_f32PKfPfffi:
        .type           _Z9clamp_f32PKfPfffi,@function
        .size           _Z9clamp_f32PKfPfffi,(.L_x_3 - _Z9clamp_f32PKfPfffi)
        .other          _Z9clamp_f32PKfPfffi,@"STO_CUDA_ENTRY STV_DEFAULT"
_Z9clamp_f32PKfPfffi:
[----:B------:R-:W-:Y:S01]  /*0000*/  LDC R1, c[0x0][0x37c] ;  /* 0x0000df00ff017b82 */ /* 0x000fe20000000800 */
[----:B------:R-:W0:Y:S01]  /*0010*/  S2R R7, SR_CTAID.X ;  /* 0x0000000000077919 */ /* 0x000e220000002500 */
[----:B------:R-:W0:Y:S01]  /*0020*/  LDCU UR4, c[0x0][0x360] ;  /* 0x00006c00ff0477ac */ /* 0x000e220008000800 */
[----:B------:R-:W0:Y:S01]  /*0030*/  S2R R0, SR_TID.X ;  /* 0x0000000000007919 */ /* 0x000e220000002100 */
[----:B------:R-:W1:Y:S01]  /*0040*/  LDCU UR5, c[0x0][0x398] ;  /* 0x00007300ff0577ac */ /* 0x000e620008000800 */
[----:B0-----:R-:W-:-:S05]  /*0050*/  IMAD R7, R7, UR4, R0 ;  /* 0x0000000407077c24 */ /* 0x001fca000f8e0200 */
[----:B-1----:R-:W-:-:S13]  /*0060*/  ISETP.GE.AND P0, PT, R7, UR5, PT ;  /* 0x0000000507007c0c */ /* 0x002fda000bf06270 */
[----:B------:R-:W-:Y:S05]  /*0070*/  @P0 EXIT ;  /* 0x000000000000094d */ /* 0x000fea0003800000 */
[----:B------:R-:W0:Y:S01]  /*0080*/  LDC.64 R2, c[0x0][0x380] ;  /* 0x0000e000ff027b82 */ /* 0x000e220000000a00 */
[----:B------:R-:W1:Y:S01]  /*0090*/  LDCU.64 UR4, c[0x0][0x358] ;  /* 0x00006b00ff0477ac */ /* 0x000e620008000a00 */
[----:B------:R-:W2:Y:S06]  /*00a0*/  LDCU UR6, c[0x0][0x390] ;  /* 0x00007200ff0677ac */ /* 0x000eac0008000800 */
[----:B------:R-:W3:Y:S01]  /*00b0*/  LDC.64 R4, c[0x0][0x388] ;  /* 0x0000e200ff047b82 */ /* 0x000ee20000000a00 */
[----:B0-----:R-:W-:-:S06]  /*00c0*/  IMAD.WIDE R2, R7, 0x4, R2 ;  /* 0x0000000407027825 */ /* 0x001fcc00078e0202 */
[----:B-1----:R-:W2:Y:S01]  /*00d0*/  LDG.E R2, desc[UR4][R2.64] ;  /* 0x0000000402027981 */ /* 0x002ea2000c1e1900 */
[----:B------:R-:W0:Y:S01]  /*00e0*/  LDCU UR7, c[0x0][0x390] ;  /* 0x00007200ff0777ac */ /* 0x000e220008000800 */
[----:B---3--:R-:W-:Y:S01]  /*00f0*/  IMAD.WIDE R4, R7, 0x4, R4 ;  /* 0x0000000407047825 */ /* 0x008fe200078e0204 */
[----:B------:R-:W-:Y:S01]  /*0100*/  BSSY.RECONVERGENT B0, `(.L_x_0) ;  /* 0x0000009000007945 */ /* 0x000fe20003800200 */
[----:B0-----:R-:W-:Y:S02]  /*0110*/  MOV R7, UR7 ;  /* 0x0000000700077c02 */ /* 0x001fe40008000f00 */
[----:B--2---:R-:W-:-:S13]  /*0120*/  FSETP.GEU.AND P0, PT, R2, UR6, PT ;  /* 0x0000000602007c0b */ /* 0x004fda000bf0e000 */
[----:B------:R-:W-:Y:S05]  /*0130*/  @!P0 BRA `(.L_x_1) ;  /* 0x0000000000148947 */ /* 0x000fea0003800000 */
[----:B------:R-:W0:Y:S01]  /*0140*/  LDCU UR6, c[0x0][0x394] ;  /* 0x00007280ff0677ac */ /* 0x000e220008000800 */
[----:B------:R-:W1:Y:S01]  /*0150*/  LDCU UR7, c[0x0][0x394] ;  /* 0x00007280ff0777ac */ /* 0x000e620008000800 */
[----:B0-----:R-:W-:Y:S02]  /*0160*/  FSETP.GT.AND P0, PT, R2, UR6, PT ;  /* 0x0000000602007c0b */ /* 0x001fe4000bf04000 */
[----:B-1----:R-:W-:-:S11]  /*0170*/  MOV R7, UR7 ;  /* 0x0000000700077c02 */ /* 0x002fd60008000f00 */
[----:B------:R-:W-:-:S07]  /*0180*/  @!P0 MOV R7, R2 ;  /* 0x0000000200078202 */ /* 0x000fce0000000f00 */
.L_x_1:
[----:B------:R-:W-:Y:S05]  /*0190*/  BSYNC.RECONVERGENT B0 ;  /* 0x0000000000007941 */ /* 0x000fea0003800200 */
.L_x_0:
[----:B------:R-:W-:Y:S01]  /*01a0*/  STG.E desc[UR4][R4.64], R7 ;  /* 0x0000000704007986 */ /* 0x000fe2000c101904 */
[----:B------:R-:W-:Y:S05]  /*01b0*/  EXIT ;  /* 0x000000000000794d */ /* 0x000fea0003800000 */
.L_x_2:
[----:B------:R-:W-:-:S00]  /*01c0*/  BRA `(.L_x_2) ;  /* 0xfffffffc00fc7947 */ /* 0x000fc0000383ffff */
[----:B------:R-:W-:-:S00]  /*01d0*/  NOP ;  /* 0x0000000000007918 */ /* 0x000fc00000000000 */
        /* <DEDUP_REMOVED lines=10> */
.L_x_3:


//--------------------- .nv.shared.reserved.0     --------------------------
	.section	.nv.shared.reserved.0,"aw",@nobits
	.weak		__nv_reservedSMEM_offset_0_alias
	.size		__nv_reservedSMEM_offset_0_alias, 0, 64
	.other		__nv_reservedSMEM_offset_0_alias,@"STO_CUDA_RESERVED_SHARED STV_DEFAULT"
__nv_reservedSMEM_offset_0_alias:
	.zero		0
	.zero		64


//--------------------- .nv.constant0._Z9clamp_f32PKfPfffi --------------------------
	.section	.nv.constant0._Z9clamp_f32PKfPfffi,"a",@progbits
	.sectionflags	@""
	.align	4
.nv.constant0._Z9clamp_f32PKfPfffi:
	.zero		924


//--------------------- SYMBOLS --------------------------

	.type		.nv.reservedSmem.offset0,@object
	.size		.nv.reservedSmem.offset0,0x4
